	.headerflags	@"EF_CUDA_TEXMODE_UNIFIED EF_CUDA_64BIT_ADDRESS EF_CUDA_ACCELERATORS EF_CUDA_SM90 EF_CUDA_VIRTUAL_SM(EF_CUDA_SM90)"
	.elftype	@"ET_EXEC"


//--------------------- .nv.info                  --------------------------
	.section	.nv.info,"",@"SHT_CUDA_INFO"
	.align	4


	//----- nvinfo : EIATTR_REGCOUNT
	.align		4
        /*0000*/ 	.byte	0x04, 0x2f
        /*0002*/ 	.short	(.L_1 - .L_0)
	.align		4
.L_0:
        /*0004*/ 	.word	index@(triton_poi_fused_mul_0)
        /*0008*/ 	.word	0x00000014


	//----- nvinfo : EIATTR_MIN_STACK_SIZE
	.align		4
.L_1:
        /*000c*/ 	.byte	0x04, 0x12
        /*000e*/ 	.short	(.L_3 - .L_2)
	.align		4
.L_2:
        /*0010*/ 	.word	index@(triton_poi_fused_mul_0)
        /*0014*/ 	.word	0x00000000


	//----- nvinfo : EIATTR_FRAME_SIZE
	.align		4
.L_3:
        /*0018*/ 	.byte	0x04, 0x11
        /*001a*/ 	.short	(.L_5 - .L_4)
	.align		4
.L_4:
        /*001c*/ 	.word	index@(triton_poi_fused_mul_0)
        /*0020*/ 	.word	0x00000000


	//----- nvinfo : EIATTR_MIN_STACK_SIZE
	.align		4
.L_5:
        /*0024*/ 	.byte	0x04, 0x12
        /*0026*/ 	.short	(.L_7 - .L_6)
	.align		4
.L_6:
        /*0028*/ 	.word	index@(triton_poi_fused_mul_0)
        /*002c*/ 	.word	0x00000000
.L_7:


//--------------------- .nv.info.triton_poi_fused_mul_0 --------------------------
	.section	.nv.info.triton_poi_fused_mul_0,"",@"SHT_CUDA_INFO"
	.sectionflags	@""
	.align	4


	//----- nvinfo : EIATTR_CUDA_API_VERSION
	.align		4
        /*0000*/ 	.byte	0x04, 0x37
        /*0002*/ 	.short	(.L_9 - .L_8)
.L_8:
        /*0004*/ 	.word	0x0000007c


	//----- nvinfo : EIATTR_KPARAM_INFO
	.align		4
.L_9:
        /*0008*/ 	.byte	0x04, 0x17
        /*000a*/ 	.short	(.L_11 - .L_10)
.L_10:
        /*000c*/ 	.word	0x00000000
        /*0010*/ 	.short	0x0005
        /*0012*/ 	.short	0x0028
        /*0014*/ 	.byte	0x00, 0xf0, 0x11, 0x00


	//----- nvinfo : EIATTR_KPARAM_INFO
	.align		4
.L_11:
        /*0018*/ 	.byte	0x04, 0x17
        /*001a*/ 	.short	(.L_13 - .L_12)
.L_12:
        /*001c*/ 	.word	0x00000000
        /*0020*/ 	.short	0x0004
        /*0022*/ 	.short	0x0020
        /*0024*/ 	.byte	0x00, 0xf4, 0x21, 0x00


	//----- nvinfo : EIATTR_KPARAM_INFO
	.align		4
.L_13:
        /*0028*/ 	.byte	0x04, 0x17
        /*002a*/ 	.short	(.L_15 - .L_14)
.L_14:
        /*002c*/ 	.word	0x00000000
        /*0030*/ 	.short	0x0003
        /*0032*/ 	.short	0x0018
        /*0034*/ 	.byte	0x00, 0xf4, 0x21, 0x00


	//----- nvinfo : EIATTR_KPARAM_INFO
	.align		4
.L_15:
        /*0038*/ 	.byte	0x04, 0x17
        /*003a*/ 	.short	(.L_17 - .L_16)
.L_16:
        /*003c*/ 	.word	0x00000000
        /*0040*/ 	.short	0x0002
        /*0042*/ 	.short	0x0010
        /*0044*/ 	.byte	0x00, 0xf4, 0x21, 0x00


	//----- nvinfo : EIATTR_KPARAM_INFO
	.align		4
.L_17:
        /*0048*/ 	.byte	0x04, 0x17
        /*004a*/ 	.short	(.L_19 - .L_18)
.L_18:
        /*004c*/ 	.word	0x00000000
        /*0050*/ 	.short	0x0001
        /*0052*/ 	.short	0x0008
        /*0054*/ 	.byte	0x00, 0xf4, 0x21, 0x00


	//----- nvinfo : EIATTR_KPARAM_INFO
	.align		4
.L_19:
        /*0058*/ 	.byte	0x04, 0x17
        /*005a*/ 	.short	(.L_21 - .L_20)
.L_20:
        /*005c*/ 	.word	0x00000000
        /*0060*/ 	.short	0x0000
        /*0062*/ 	.short	0x0000
        /*0064*/ 	.byte	0x00, 0xf4, 0x21, 0x00


	//----- nvinfo : EIATTR_SPARSE_MMA_MASK
	.align		4
.L_21:
        /*0068*/ 	.byte	0x03, 0x50
        /*006a*/ 	.short	0x0000


	//----- nvinfo : EIATTR_MAXREG_COUNT
	.align		4
        /*006c*/ 	.byte	0x03, 0x1b
        /*006e*/ 	.short	0x00ff


	//----- nvinfo : EIATTR_EXIT_INSTR_OFFSETS
	.align		4
        /*0070*/ 	.byte	0x04, 0x1c
        /*0072*/ 	.short	(.L_23 - .L_22)


	//   ....[0]....
.L_22:
        /*0074*/ 	.word	0x000001c0


	//   ....[1]....
        /*0078*/ 	.word	0x000001e0


	//----- nvinfo : EIATTR_REQNTID
	.align		4
.L_23:
        /*007c*/ 	.byte	0x04, 0x10
        /*007e*/ 	.short	(.L_25 - .L_24)
.L_24:
        /*0080*/ 	.word	0x00000020
        /*0084*/ 	.word	0x00000001
        /*0088*/ 	.word	0x00000001


	//----- nvinfo : EIATTR_CBANK_PARAM_SIZE
	.align		4
.L_25:
        /*008c*/ 	.byte	0x03, 0x19
        /*008e*/ 	.short	0x002c


	//----- nvinfo : EIATTR_PARAM_CBANK
	.align		4
        /*0090*/ 	.byte	0x04, 0x0a
        /*0092*/ 	.short	(.L_27 - .L_26)
	.align		4
.L_26:
        /*0094*/ 	.word	index@(.nv.constant0.triton_poi_fused_mul_0)
        /*0098*/ 	.short	0x0210
        /*009a*/ 	.short	0x002c


	//----- nvinfo : EIATTR_SW_WAR
	.align		4
.L_27:
        /*009c*/ 	.byte	0x04, 0x36
        /*009e*/ 	.short	(.L_29 - .L_28)
.L_28:
        /*00a0*/ 	.word	0x00000008
.L_29:


//--------------------- .nv.callgraph             --------------------------
	.section	.nv.callgraph,"",@"SHT_CUDA_CALLGRAPH"
	.align	4
	.sectionentsize	8
	.align		4
        /*0000*/ 	.word	0x00000000
	.align		4
        /*0004*/ 	.word	0xffffffff
	.align		4
        /*0008*/ 	.word	0x00000000
	.align		4
        /*000c*/ 	.word	0xfffffffe
	.align		4
        /*0010*/ 	.word	0x00000000
	.align		4
        /*0014*/ 	.word	0xfffffffd
	.align		4
        /*0018*/ 	.word	0x00000000
	.align		4
        /*001c*/ 	.word	0xfffffffc


//--------------------- .text.triton_poi_fused_mul_0 --------------------------
	.section	.text.triton_poi_fused_mul_0,"ax",@progbits
	.align	128
        .global         triton_poi_fused_mul_0
        .type           triton_poi_fused_mul_0,@function
        .size           triton_poi_fused_mul_0,(.L_x_1 - triton_poi_fused_mul_0)
        .other          triton_poi_fused_mul_0,@"STO_CUDA_ENTRY STV_DEFAULT"
triton_poi_fused_mul_0:
.text.triton_poi_fused_mul_0:
[----:B------:R-:W0:Y:S01]  /*0000*/  LDC R1, c[0x0][0x28] ;  /* 0x00000a00ff017b82 */ /* 0x000e220000000800 */
[----:B------:R-:W1:Y:S07]  /*0010*/  S2R R14, SR_TID.X ;  /* 0x00000000000e7919 */ /* 0x000e6e0000002100 */
[----:B------:R-:W2:Y:S01]  /*0020*/  LDC.64 R2, c[0x0][0x210] ;  /* 0x00008400ff027b82 */ /* 0x000ea20000000a00 */
[----:B------:R-:W-:Y:S01]  /*0030*/  MOV R15, RZ ;  /* 0x000000ff000f7202 */ /* 0x000fe20000000f00 */
[----:B------:R-:W-:Y:S01]  /*0040*/  ULDC.64 UR4, c[0x0][0x208] ;  /* 0x0000820000047ab9 */ /* 0x000fe20000000a00 */
[----:B------:R-:W3:Y:S01]  /*0050*/  S2R R13, SR_CTAID.X ;  /* 0x00000000000d7919 */ /* 0x000ee20000002500 */
[----:B------:R-:W-:-:S04]  /*0060*/  HFMA2.MMA R12, -RZ, RZ, 0, 0 ;  /* 0x00000000ff0c7435 */ /* 0x000fc800000001ff */
[----:B------:R-:W4:Y:S08]  /*0070*/  LDC.64 R4, c[0x0][0x218] ;  /* 0x00008600ff047b82 */ /* 0x000f300000000a00 */
[----:B------:R-:W5:Y:S08]  /*0080*/  LDC.64 R6, c[0x0][0x220] ;  /* 0x00008800ff067b82 */ /* 0x000f700000000a00 */
[----:B------:R-:W5:Y:S01]  /*0090*/  LDC.64 R8, c[0x0][0x228] ;  /* 0x00008a00ff087b82 */ /* 0x000f620000000a00 */
[----:B-1----:R-:W-:-:S07]  /*00a0*/  LOP3.LUT R0, R14, 0xf, RZ, 0xc0, !PT ;  /* 0x0000000f0e007812 */ /* 0x002fce00078ec0ff */
[----:B------:R-:W1:Y:S01]  /*00b0*/  LDC.64 R10, c[0x0][0x230] ;  /* 0x00008c00ff0a7b82 */ /* 0x000e620000000a00 */
[----:B---3--:R-:W-:Y:S01]  /*00c0*/  LEA R13, R13, R0, 0x4 ;  /* 0x000000000d0d7211 */ /* 0x008fe200078e20ff */
[----:B------:R-:W-:-:S03]  /*00d0*/  HFMA2.MMA R0, -RZ, RZ, 0, 0 ;  /* 0x00000000ff007435 */ /* 0x000fc600000001ff */
[C---:B------:R-:W-:Y:S01]  /*00e0*/  ISETP.GE.AND P0, PT, R13.reuse, 0x10, PT ;  /* 0x000000100d00780c */ /* 0x040fe20003f06270 */
[----:B--2---:R-:W-:-:S04]  /*00f0*/  IMAD.WIDE R2, R13, 0x4, R2 ;  /* 0x000000040d027825 */ /* 0x004fc800078e0202 */
[----:B----4-:R-:W-:-:S04]  /*0100*/  IMAD.WIDE R4, R13, 0x4, R4 ;  /* 0x000000040d047825 */ /* 0x010fc800078e0204 */
[----:B-----5:R-:W-:-:S04]  /*0110*/  IMAD.WIDE R6, R13, 0x4, R6 ;  /* 0x000000040d067825 */ /* 0x020fc800078e0206 */
[----:B------:R-:W2:Y:S04]  /*0120*/  @!P0 LDG.E R0, desc[UR4][R2.64] ;  /* 0x0000000402008981 */ /* 0x000ea8000c1e1900 */
[----:B------:R-:W2:Y:S04]  /*0130*/  @!P0 LDG.E R15, desc[UR4][R4.64] ;  /* 0x00000004040f8981 */ /* 0x000ea8000c1e1900 */
[----:B------:R-:W3:Y:S01]  /*0140*/  @!P0 LDG.E R12, desc[UR4][R6.64] ;  /* 0x00000004060c8981 */ /* 0x000ee2000c1e1900 */
[----:B------:R-:W-:Y:S01]  /*0150*/  LOP3.LUT P0, RZ, R14, 0x10, RZ, 0xc0, !PT ;  /* 0x000000100eff7812 */ /* 0x000fe2000780c0ff */
[----:B0-----:R-:W-:-:S03]  /*0160*/  IMAD.WIDE R8, R13, 0x4, R8 ;  /* 0x000000040d087825 */ /* 0x001fc600078e0208 */
[C---:B------:R-:W-:Y:S01]  /*0170*/  ISETP.LT.AND P0, PT, R13.reuse, 0x10, !P0 ;  /* 0x000000100d00780c */ /* 0x040fe20004701270 */
[----:B-1----:R-:W-:-:S04]  /*0180*/  IMAD.WIDE R10, R13, 0x4, R10 ;  /* 0x000000040d0a7825 */ /* 0x002fc800078e020a */
[----:B--2---:R-:W-:Y:S01]  /*0190*/  FMUL R17, R15, R0 ;  /* 0x000000000f117220 */ /* 0x004fe20000400000 */
[----:B---3--:R-:W-:-:S07]  /*01a0*/  FMUL R15, R12, R15 ;  /* 0x0000000f0c0f7220 */ /* 0x008fce0000400000 */
[----:B------:R0:W-:Y:S02]  /*01b0*/  @P0 STG.E desc[UR4][R8.64], R17 ;  /* 0x0000001108000986 */ /* 0x0001e4000c101904 */
[----:B0-----:R-:W-:Y:S05]  /*01c0*/  @!P0 EXIT ;  /* 0x000000000000894d */ /* 0x001fea0003800000 */
[----:B------:R-:W-:Y:S01]  /*01d0*/  STG.E desc[UR4][R10.64], R15 ;  /* 0x0000000f0a007986 */ /* 0x000fe2000c101904 */
[----:B------:R-:W-:Y:S05]  /*01e0*/  EXIT ;  /* 0x000000000000794d */ /* 0x000fea0003800000 */
.L_x_0:
[----:B------:R-:W-:-:S00]  /*01f0*/  BRA `(.L_x_0) ;  /* 0xfffffffc00fc7947 */ /* 0x000fc0000383ffff */
[----:B------:R-:W-:-:S00]  /*0200*/  NOP ;  /* 0x0000000000007918 */ /* 0x000fc00000000000 */
[----:B------:R-:W-:-:S00]  /*0210*/  NOP ;  /* 0x0000000000007918 */ /* 0x000fc00000000000 */
[----:B------:R-:W-:-:S00]  /*0220*/  NOP ;  /* 0x0000000000007918 */ /* 0x000fc00000000000 */
[----:B------:R-:W-:-:S00]  /*0230*/  NOP ;  /* 0x0000000000007918 */ /* 0x000fc00000000000 */
[----:B------:R-:W-:-:S00]  /*0240*/  NOP ;  /* 0x0000000000007918 */ /* 0x000fc00000000000 */
[----:B------:R-:W-:-:S00]  /*0250*/  NOP ;  /* 0x0000000000007918 */ /* 0x000fc00000000000 */
[----:B------:R-:W-:-:S00]  /*0260*/  NOP ;  /* 0x0000000000007918 */ /* 0x000fc00000000000 */
[----:B------:R-:W-:-:S00]  /*0270*/  NOP ;  /* 0x0000000000007918 */ /* 0x000fc00000000000 */
.L_x_1:


//--------------------- .nv.constant0.triton_poi_fused_mul_0 --------------------------
	.section	.nv.constant0.triton_poi_fused_mul_0,"a",@progbits
	.sectionflags	@""
	.align	4
.nv.constant0.triton_poi_fused_mul_0:
	.zero		572
